//
// Generated by NVIDIA NVVM Compiler
//
// Compiler Build ID: CL-36424714
// Cuda compilation tools, release 13.0, V13.0.88
// Based on NVVM 20.0.0
//

.version 9.0
.target sm_100
.address_size 64

	// .globl	_Z11gaussKernelPfiii

.visible .entry _Z11gaussKernelPfiii(
	.param .u64 .ptr .align 1 _Z11gaussKernelPfiii_param_0,
	.param .u32 _Z11gaussKernelPfiii_param_1,
	.param .u32 _Z11gaussKernelPfiii_param_2,
	.param .u32 _Z11gaussKernelPfiii_param_3
)
{
	.reg .pred 	%p<4>;
	.reg .b32 	%r<29>;
	.reg .b32 	%f<17>;
	.reg .b64 	%rd<5>;

	ld.param.u64 	%rd1, [_Z11gaussKernelPfiii_param_0];
	ld.param.u32 	%r3, [_Z11gaussKernelPfiii_param_1];
	ld.param.u32 	%r6, [_Z11gaussKernelPfiii_param_2];
	ld.param.u32 	%r5, [_Z11gaussKernelPfiii_param_3];
	mov.u32 	%r7, %tid.x;
	mov.u32 	%r8, %ctaid.x;
	mov.u32 	%r9, %ntid.x;
	mad.lo.s32 	%r1, %r8, %r9, %r7;
	mov.u32 	%r10, %tid.y;
	mov.u32 	%r11, %ctaid.y;
	mov.u32 	%r12, %ntid.y;
	mad.lo.s32 	%r13, %r11, %r12, %r10;
	setp.ge.s32 	%p1, %r1, %r3;
	setp.ge.s32 	%p2, %r13, %r6;
	or.pred  	%p3, %p1, %p2;
	@%p3 bra 	$L__BB0_2;
	cvta.to.global.u64 	%rd2, %rd1;
	shr.u32 	%r14, %r3, 31;
	add.s32 	%r15, %r3, %r14;
	shr.s32 	%r16, %r15, 1;
	shr.u32 	%r17, %r6, 1;
	mad.lo.s32 	%r18, %r3, %r13, %r1;
	mul.wide.s32 	%rd3, %r18, 4;
	add.s64 	%rd4, %rd2, %rd3;
	sub.s32 	%r19, %r1, %r16;
	sub.s32 	%r20, %r16, %r1;
	mul.lo.s32 	%r21, %r20, %r19;
	sub.s32 	%r22, %r13, %r17;
	sub.s32 	%r23, %r17, %r13;
	mad.lo.s32 	%r24, %r23, %r22, %r21;
	shl.b32 	%r25, %r5, 1;
	div.s32 	%r26, %r24, %r25;
	cvt.rn.f32.s32 	%f1, %r26;
	fma.rn.f32 	%f2, %f1, 0f3BBB989D, 0f3F000000;
	cvt.sat.f32.f32 	%f3, %f2;
	mov.f32 	%f4, 0f4B400001;
	mov.f32 	%f5, 0f437C0000;
	fma.rm.f32 	%f6, %f3, %f5, %f4;
	add.f32 	%f7, %f6, 0fCB40007F;
	neg.f32 	%f8, %f7;
	fma.rn.f32 	%f9, %f1, 0f3FB8AA3B, %f8;
	fma.rn.f32 	%f10, %f1, 0f32A57060, %f9;
	mov.b32 	%r27, %f6;
	shl.b32 	%r28, %r27, 23;
	mov.b32 	%f11, %r28;
	ex2.approx.ftz.f32 	%f12, %f10;
	mul.f32 	%f13, %f12, %f11;
	cvt.rn.f32.s32 	%f14, %r5;
	mul.f32 	%f15, %f14, 0f40C90FDA;
	div.rn.f32 	%f16, %f13, %f15;
	st.global.f32 	[%rd4], %f16;
$L__BB0_2:
	ret;

}


// ===== COMPILED SASS (sm_100) =====

	.target	sm_100

	.elftype	@"ET_EXEC"


//--------------------- .note.nv.tkinfo           --------------------------
	.section	.note.nv.tkinfo,"",@"SHT_NOTE"
	.sectionflags	@"SHF_NOTE_NV_TKINFO"
	.tkinfo
        /*0018*/ 	.word	0x00000002
        /*0030*/ 	.string	""
        /*0030*/ 	.string	"ptxas"
        /*0030*/ 	.string	"Cuda compilation tools, release 13.0, V13.0.88"
        /*0030*/ 	.string	"Build cuda_13.0.r13.0/compiler.36424714_0"
        /*0030*/ 	.string	"-arch sm_100 -m 64 "



//--------------------- .note.nv.cuinfo           --------------------------
	.section	.note.nv.cuinfo,"",@"SHT_NOTE"
	.sectionflags	@"SHF_NOTE_NV_CUINFO"
        /*0018*/ 	.short	0x0002
        /*001a*/ 	.short	0x0064
        /*001c*/ 	.short	0x0082
	.zero		2


//--------------------- .nv.info                  --------------------------
	.section	.nv.info,"",@"SHT_CUDA_INFO"
	.align	4


	//----- nvinfo : EIATTR_REGCOUNT
	.align		4
        /*0000*/ 	.byte	0x04, 0x2f
        /*0002*/ 	.short	(.L_1 - .L_0)
	.align		4
.L_0:
        /*0004*/ 	.word	index@(_Z11gaussKernelPfiii)
        /*0008*/ 	.word	0x00000012


	//----- nvinfo : EIATTR_FRAME_SIZE
	.align		4
.L_1:
        /*000c*/ 	.byte	0x04, 0x11
        /*000e*/ 	.short	(.L_3 - .L_2)
	.align		4
.L_2:
        /*0010*/ 	.word	index@($__internal_0_$__cuda_sm3x_div_rn_noftz_f32_slowpath)
        /*0014*/ 	.word	0x00000000


	//----- nvinfo : EIATTR_FRAME_SIZE
	.align		4
.L_3:
        /*0018*/ 	.byte	0x04, 0x11
        /*001a*/ 	.short	(.L_5 - .L_4)
	.align		4
.L_4:
        /*001c*/ 	.word	index@(_Z11gaussKernelPfiii)
        /*0020*/ 	.word	0x00000000


	//----- nvinfo : EIATTR_MIN_STACK_SIZE
	.align		4
.L_5:
        /*0024*/ 	.byte	0x04, 0x12
        /*0026*/ 	.short	(.L_7 - .L_6)
	.align		4
.L_6:
        /*0028*/ 	.word	index@(_Z11gaussKernelPfiii)
        /*002c*/ 	.word	0x00000000
.L_7:


//--------------------- .nv.compat                --------------------------
	.section	.nv.compat,"",@"SHT_CUDA_COMPAT_INFO"
	.align	4
        /*0000*/ 	.byte	0x02, 0x09, 0x00, 0x00, 0x02, 0x02, 0x01, 0x00, 0x02, 0x05, 0x05, 0x00, 0x03, 0x07, 0x01, 0x01
        /*0010*/ 	.byte	0x02, 0x03, 0x00, 0x00, 0x02, 0x06, 0x01, 0x00, 0x04, 0x0b, 0x08, 0x00, 0x01, 0x00, 0x00, 0x00
        /*0020*/ 	.byte	0x00, 0x00, 0x00, 0x00


//--------------------- .nv.info._Z11gaussKernelPfiii --------------------------
	.section	.nv.info._Z11gaussKernelPfiii,"",@"SHT_CUDA_INFO"
	.sectionflags	@""
	.align	4


	//----- nvinfo : EIATTR_CUDA_API_VERSION
	.align		4
        /*0000*/ 	.byte	0x04, 0x37
        /*0002*/ 	.short	(.L_9 - .L_8)
.L_8:
        /*0004*/ 	.word	0x00000082


	//----- nvinfo : EIATTR_KPARAM_INFO
	.align		4
.L_9:
        /*0008*/ 	.byte	0x04, 0x17
        /*000a*/ 	.short	(.L_11 - .L_10)
.L_10:
        /*000c*/ 	.word	0x00000000
        /*0010*/ 	.short	0x0003
        /*0012*/ 	.short	0x0010
        /*0014*/ 	.byte	0x00, 0xf0, 0x11, 0x00


	//----- nvinfo : EIATTR_KPARAM_INFO
	.align		4
.L_11:
        /*0018*/ 	.byte	0x04, 0x17
        /*001a*/ 	.short	(.L_13 - .L_12)
.L_12:
        /*001c*/ 	.word	0x00000000
        /*0020*/ 	.short	0x0002
        /*0022*/ 	.short	0x000c
        /*0024*/ 	.byte	0x00, 0xf0, 0x11, 0x00


	//----- nvinfo : EIATTR_KPARAM_INFO
	.align		4
.L_13:
        /*0028*/ 	.byte	0x04, 0x17
        /*002a*/ 	.short	(.L_15 - .L_14)
.L_14:
        /*002c*/ 	.word	0x00000000
        /*0030*/ 	.short	0x0001
        /*0032*/ 	.short	0x0008
        /*0034*/ 	.byte	0x00, 0xf0, 0x11, 0x00


	//----- nvinfo : EIATTR_KPARAM_INFO
	.align		4
.L_15:
        /*0038*/ 	.byte	0x04, 0x17
        /*003a*/ 	.short	(.L_17 - .L_16)
.L_16:
        /*003c*/ 	.word	0x00000000
        /*0040*/ 	.short	0x0000
        /*0042*/ 	.short	0x0000
        /*0044*/ 	.byte	0x00, 0xf5, 0x21, 0x00


	//----- nvinfo : EIATTR_SPARSE_MMA_MASK
	.align		4
.L_17:
        /*0048*/ 	.byte	0x03, 0x50
        /*004a*/ 	.short	0x0000


	//----- nvinfo : EIATTR_MAXREG_COUNT
	.align		4
        /*004c*/ 	.byte	0x03, 0x1b
        /*004e*/ 	.short	0x00ff


	//----- nvinfo : EIATTR_MERCURY_ISA_VERSION
	.align		4
        /*0050*/ 	.byte	0x03, 0x5f
        /*0052*/ 	.short	0x0101


	//----- nvinfo : EIATTR_VRC_CTA_INIT_COUNT
	.align		4
        /*0054*/ 	.byte	0x02, 0x4a
	.zero		1
	.zero		1


	//----- nvinfo : EIATTR_EXIT_INSTR_OFFSETS
	.align		4
        /*0058*/ 	.byte	0x04, 0x1c
        /*005a*/ 	.short	(.L_19 - .L_18)


	//   ....[0]....
.L_18:
        /*005c*/ 	.word	0x000000c0


	//   ....[1]....
        /*0060*/ 	.word	0x00000520


	//----- nvinfo : EIATTR_CRS_STACK_SIZE
	.align		4
.L_19:
        /*0064*/ 	.byte	0x04, 0x1e
        /*0066*/ 	.short	(.L_21 - .L_20)
.L_20:
        /*0068*/ 	.word	0x00000000


	//----- nvinfo : EIATTR_CBANK_PARAM_SIZE
	.align		4
.L_21:
        /*006c*/ 	.byte	0x03, 0x19
        /*006e*/ 	.short	0x0014


	//----- nvinfo : EIATTR_PARAM_CBANK
	.align		4
        /*0070*/ 	.byte	0x04, 0x0a
        /*0072*/ 	.short	(.L_23 - .L_22)
	.align		4
.L_22:
        /*0074*/ 	.word	index@(.nv.constant0._Z11gaussKernelPfiii)
        /*0078*/ 	.short	0x0380
        /*007a*/ 	.short	0x0014


	//----- nvinfo : EIATTR_SW_WAR
	.align		4
.L_23:
        /*007c*/ 	.byte	0x04, 0x36
        /*007e*/ 	.short	(.L_25 - .L_24)
.L_24:
        /*0080*/ 	.word	0x00000008
.L_25:


//--------------------- .nv.callgraph             --------------------------
	.section	.nv.callgraph,"",@"SHT_CUDA_CALLGRAPH"
	.align	4
	.sectionentsize	8
	.align		4
        /*0000*/ 	.word	0x00000000
	.align		4
        /*0004*/ 	.word	0xffffffff
	.align		4
        /*0008*/ 	.word	0x00000000
	.align		4
        /*000c*/ 	.word	0xfffffffe
	.align		4
        /*0010*/ 	.word	0x00000000
	.align		4
        /*0014*/ 	.word	0xfffffffd
	.align		4
        /*0018*/ 	.word	0x00000000
	.align		4
        /*001c*/ 	.word	0xfffffffc


//--------------------- .text._Z11gaussKernelPfiii --------------------------
	.section	.text._Z11gaussKernelPfiii,"ax",@progbits
	.align	128
        .global         _Z11gaussKernelPfiii
        .type           _Z11gaussKernelPfiii,@function
        .size           _Z11gaussKernelPfiii,(.L_x_14 - _Z11gaussKernelPfiii)
        .other          _Z11gaussKernelPfiii,@"STO_CUDA_ENTRY STV_DEFAULT"
_Z11gaussKernelPfiii:
.text._Z11gaussKernelPfiii:
[----:B------:R-:W-:Y:S01]  /*0000*/  LDC R1, c[0x0][0x37c] ;  /* 0x0000df00ff017b82 */ /* 0x000fe20000000800 */
[----:B------:R-:W0:Y:S07]  /*0010*/  S2R R3, SR_TID.Y ;  /* 0x0000000000037919 */ /* 0x000e2e0000002200 */
[----:B------:R-:W1:Y:S01]  /*0020*/  LDC R5, c[0x0][0x360] ;  /* 0x0000d800ff057b82 */ /* 0x000e620000000800 */
[----:B------:R-:W2:Y:S01]  /*0030*/  LDCU.64 UR6, c[0x0][0x388] ;  /* 0x00007100ff0677ac */ /* 0x000ea20008000a00 */
[----:B------:R-:W1:Y:S06]  /*0040*/  S2R R2, SR_TID.X ;  /* 0x0000000000027919 */ /* 0x000e6c0000002100 */
[----:B------:R-:W0:Y:S08]  /*0050*/  S2UR UR5, SR_CTAID.Y ;  /* 0x00000000000579c3 */ /* 0x000e300000002600 */
[----:B------:R-:W0:Y:S08]  /*0060*/  LDC R0, c[0x0][0x364] ;  /* 0x0000d900ff007b82 */ /* 0x000e300000000800 */
[----:B------:R-:W1:Y:S01]  /*0070*/  S2UR UR4, SR_CTAID.X ;  /* 0x00000000000479c3 */ /* 0x000e620000002500 */
[----:B0-----:R-:W-:-:S05]  /*0080*/  IMAD R3, R0, UR5, R3 ;  /* 0x0000000500037c24 */ /* 0x001fca000f8e0203 */
[----:B--2---:R-:W-:Y:S01]  /*0090*/  ISETP.GE.AND P0, PT, R3, UR7, PT ;  /* 0x0000000703007c0c */ /* 0x004fe2000bf06270 */
[----:B-1----:R-:W-:-:S05]  /*00a0*/  IMAD R2, R5, UR4, R2 ;  /* 0x0000000405027c24 */ /* 0x002fca000f8e0202 */
[----:B------:R-:W-:-:S13]  /*00b0*/  ISETP.GE.OR P0, PT, R2, UR6, P0 ;  /* 0x0000000602007c0c */ /* 0x000fda0008706670 */
[----:B------:R-:W-:Y:S05]  /*00c0*/  @P0 EXIT ;  /* 0x000000000000094d */ /* 0x000fea0003800000 */
[----:B------:R-:W0:Y:S01]  /*00d0*/  LDC R0, c[0x0][0x390] ;  /* 0x0000e400ff007b82 */ /* 0x000e220000000800 */
[----:B------:R-:W-:Y:S01]  /*00e0*/  ULEA.HI UR4, UR6, UR6, URZ, 0x1 ;  /* 0x0000000606047291 */ /* 0x000fe2000f8f08ff */
[----:B------:R-:W-:Y:S01]  /*00f0*/  BSSY.RECONVERGENT B0, `(.L_x_0) ;  /* 0x0000041000007945 */ /* 0x000fe20003800200 */
[----:B------:R-:W-:Y:S02]  /*0100*/  USHF.R.U32.HI UR5, URZ, 0x1, UR7 ;  /* 0x00000001ff057899 */ /* 0x000fe40008011607 */
[----:B------:R-:W-:-:S04]  /*0110*/  USHF.R.S32.HI UR4, URZ, 0x1, UR4 ;  /* 0x00000001ff047899 */ /* 0x000fc80008011404 */
[C---:B------:R-:W-:Y:S01]  /*0120*/  IADD3 R8, PT, PT, -R3.reuse, UR5, RZ ;  /* 0x0000000503087c10 */ /* 0x040fe2000fffe1ff */
[C---:B------:R-:W-:Y:S01]  /*0130*/  VIADD R9, R3.reuse, -UR5 ;  /* 0x8000000503097c36 */ /* 0x040fe20008000000 */
[C---:B------:R-:W-:Y:S01]  /*0140*/  IADD3 R7, PT, PT, -R2.reuse, UR4, RZ ;  /* 0x0000000402077c10 */ /* 0x040fe2000fffe1ff */
[----:B------:R-:W-:Y:S02]  /*0150*/  VIADD R4, R2, -UR4 ;  /* 0x8000000402047c36 */ /* 0x000fe40008000000 */
[----:B------:R-:W-:Y:S02]  /*0160*/  IMAD R3, R3, UR6, R2 ;  /* 0x0000000603037c24 */ /* 0x000fe4000f8e0202 */
[----:B------:R-:W-:Y:S01]  /*0170*/  IMAD R4, R4, R7, RZ ;  /* 0x0000000704047224 */ /* 0x000fe200078e02ff */
[----:B------:R-:W1:Y:S03]  /*0180*/  LDCU.64 UR4, c[0x0][0x358] ;  /* 0x00006b00ff0477ac */ /* 0x000e660008000a00 */
[----:B------:R-:W-:-:S02]  /*0190*/  IMAD R9, R9, R8, R4 ;  /* 0x0000000809097224 */ /* 0x000fc400078e0204 */
[----:B0-----:R-:W-:-:S03]  /*01a0*/  IMAD.SHL.U32 R6, R0, 0x2, RZ ;  /* 0x0000000200067824 */ /* 0x001fc600078e00ff */
[----:B------:R-:W-:Y:S02]  /*01b0*/  IABS R8, R9 ;  /* 0x0000000900087213 */ /* 0x000fe40000000000 */
[-C--:B------:R-:W-:Y:S02]  /*01c0*/  IABS R12, R6.reuse ;  /* 0x00000006000c7213 */ /* 0x080fe40000000000 */
[-C--:B------:R-:W-:Y:S02]  /*01d0*/  IABS R4, R6.reuse ;  /* 0x0000000600047213 */ /* 0x080fe40000000000 */
[----:B------:R-:W0:Y:S01]  /*01e0*/  I2F.RP R10, R12 ;  /* 0x0000000c000a7306 */ /* 0x000e220000209400 */
[----:B------:R-:W-:-:S04]  /*01f0*/  LOP3.LUT R9, R9, R6, RZ, 0x3c, !PT ;  /* 0x0000000609097212 */ /* 0x000fc800078e3cff */
[----:B------:R-:W-:-:S03]  /*0200*/  ISETP.GE.AND P1, PT, R9, RZ, PT ;  /* 0x000000ff0900720c */ /* 0x000fc60003f26270 */
[----:B0-----:R-:W0:Y:S02]  /*0210*/  MUFU.RCP R10, R10 ;  /* 0x0000000a000a7308 */ /* 0x001e240000001000 */
[----:B0-----:R-:W-:Y:S01]  /*0220*/  VIADD R5, R10, 0xffffffe ;  /* 0x0ffffffe0a057836 */ /* 0x001fe20000000000 */
[----:B------:R-:W-:Y:S01]  /*0230*/  IADD3 R10, PT, PT, RZ, -R4, RZ ;  /* 0x80000004ff0a7210 */ /* 0x000fe20007ffe0ff */
[----:B------:R-:W-:-:S04]  /*0240*/  IMAD.MOV.U32 R4, RZ, RZ, RZ ;  /* 0x000000ffff047224 */ /* 0x000fc800078e00ff */
[----:B------:R-:W0:Y:S02]  /*0250*/  F2I.FTZ.U32.TRUNC.NTZ R5, R5 ;  /* 0x0000000500057305 */ /* 0x000e24000021f000 */
[----:B0-----:R-:W-:-:S04]  /*0260*/  IMAD.MOV R11, RZ, RZ, -R5 ;  /* 0x000000ffff0b7224 */ /* 0x001fc800078e0a05 */
[----:B------:R-:W-:-:S04]  /*0270*/  IMAD.MOV.U32 R7, RZ, RZ, R11 ;  /* 0x000000ffff077224 */ /* 0x000fc800078e000b */
[----:B------:R-:W-:-:S04]  /*0280*/  IMAD R7, R7, R12, RZ ;  /* 0x0000000c07077224 */ /* 0x000fc800078e02ff */
[----:B------:R-:W-:-:S04]  /*0290*/  IMAD.HI.U32 R4, R5, R7, R4 ;  /* 0x0000000705047227 */ /* 0x000fc800078e0004 */
[----:B------:R-:W-:Y:S02]  /*02a0*/  IMAD.MOV.U32 R5, RZ, RZ, R8 ;  /* 0x000000ffff057224 */ /* 0x000fe400078e0008 */
[----:B------:R-:W-:Y:S02]  /*02b0*/  IMAD.MOV.U32 R7, RZ, RZ, R10 ;  /* 0x000000ffff077224 */ /* 0x000fe400078e000a */
[----:B------:R-:W-:-:S04]  /*02c0*/  IMAD.HI.U32 R4, R4, R5, RZ ;  /* 0x0000000504047227 */ /* 0x000fc800078e00ff */
[----:B------:R-:W-:Y:S01]  /*02d0*/  IMAD R5, R4, R7, R5 ;  /* 0x0000000704057224 */ /* 0x000fe200078e0205 */
[----:B------:R-:W-:-:S04]  /*02e0*/  I2FP.F32.S32 R7, R0 ;  /* 0x0000000000077245 */ /* 0x000fc80000201400 */
[----:B------:R-:W-:Y:S01]  /*02f0*/  ISETP.GT.U32.AND P2, PT, R12, R5, PT ;  /* 0x000000050c00720c */ /* 0x000fe20003f44070 */
[----:B------:R-:W-:-:S04]  /*0300*/  FMUL R7, R7, 6.2831850051879882812 ;  /* 0x40c90fda07077820 */ /* 0x000fc80000400000 */
[----:B------:R-:W0:Y:S08]  /*0310*/  MUFU.RCP R8, R7 ;  /* 0x0000000700087308 */ /* 0x000e300000001000 */
[----:B------:R-:W-:Y:S02]  /*0320*/  @!P2 IMAD.IADD R5, R5, 0x1, -R12 ;  /* 0x000000010505a824 */ /* 0x000fe400078e0a0c */
[----:B------:R-:W-:Y:S01]  /*0330*/  @!P2 VIADD R4, R4, 0x1 ;  /* 0x000000010404a836 */ /* 0x000fe20000000000 */
[----:B------:R-:W-:-:S02]  /*0340*/  ISETP.NE.AND P2, PT, R6, RZ, PT ;  /* 0x000000ff0600720c */ /* 0x000fc40003f45270 */
[----:B------:R-:W-:Y:S01]  /*0350*/  ISETP.GE.U32.AND P0, PT, R5, R12, PT ;  /* 0x0000000c0500720c */ /* 0x000fe20003f06070 */
[----:B------:R-:W-:Y:S02]  /*0360*/  IMAD.MOV.U32 R5, RZ, RZ, 0x3bbb989d ;  /* 0x3bbb989dff057424 */ /* 0x000fe400078e00ff */
[----:B0-----:R-:W-:-:S04]  /*0370*/  FFMA R11, -R7, R8, 1 ;  /* 0x3f800000070b7423 */ /* 0x001fc80000000108 */
[----:B------:R-:W-:-:S06]  /*0380*/  FFMA R11, R8, R11, R8 ;  /* 0x0000000b080b7223 */ /* 0x000fcc0000000008 */
[----:B------:R-:W-:-:S05]  /*0390*/  @P0 IADD3 R4, PT, PT, R4, 0x1, RZ ;  /* 0x0000000104040810 */ /* 0x000fca0007ffe0ff */
[----:B------:R-:W-:Y:S01]  /*03a0*/  @!P1 IMAD.MOV R4, RZ, RZ, -R4 ;  /* 0x000000ffff049224 */ /* 0x000fe200078e0a04 */
[----:B------:R-:W-:Y:S01]  /*03b0*/  @!P2 LOP3.LUT R4, RZ, R6, RZ, 0x33, !PT ;  /* 0x00000006ff04a212 */ /* 0x000fe200078e33ff */
[----:B------:R-:W-:-:S03]  /*03c0*/  IMAD.MOV.U32 R6, RZ, RZ, 0x437c0000 ;  /* 0x437c0000ff067424 */ /* 0x000fc600078e00ff */
[----:B------:R-:W-:-:S05]  /*03d0*/  I2FP.F32.S32 R4, R4 ;  /* 0x0000000400047245 */ /* 0x000fca0000201400 */
[----:B------:R-:W-:-:S04]  /*03e0*/  FFMA.SAT R5, R4, R5, 0.5 ;  /* 0x3f00000004057423 */ /* 0x000fc80000002005 */
[----:B------:R-:W-:-:S04]  /*03f0*/  FFMA.RM R0, R5, R6, 12582913 ;  /* 0x4b40000105007423 */ /* 0x000fc80000004006 */
[C---:B------:R-:W-:Y:S01]  /*0400*/  FADD R5, R0.reuse, -12583039 ;  /* 0xcb40007f00057421 */ /* 0x040fe20000000000 */
[----:B------:R-:W-:-:S03]  /*0410*/  IMAD.SHL.U32 R0, R0, 0x800000, RZ ;  /* 0x0080000000007824 */ /* 0x000fc600078e00ff */
[----:B------:R-:W-:-:S04]  /*0420*/  FFMA R5, R4, 1.4426950216293334961, -R5 ;  /* 0x3fb8aa3b04057823 */ /* 0x000fc80000000805 */
[----:B------:R-:W-:Y:S02]  /*0430*/  FFMA R6, R4, 1.925963033500011079e-08, R5 ;  /* 0x32a5706004067823 */ /* 0x000fe40000000005 */
[----:B------:R-:W0:Y:S02]  /*0440*/  LDC.64 R4, c[0x0][0x380] ;  /* 0x0000e000ff047b82 */ /* 0x000e240000000a00 */
[----:B------:R-:W2:Y:S02]  /*0450*/  MUFU.EX2 R9, R6 ;  /* 0x0000000600097308 */ /* 0x000ea40000000800 */
[----:B--2---:R-:W-:-:S06]  /*0460*/  FMUL R0, R0, R9 ;  /* 0x0000000900007220 */ /* 0x004fcc0000400000 */
[----:B------:R-:W2:Y:S01]  /*0470*/  FCHK P0, R0, R7 ;  /* 0x0000000700007302 */ /* 0x000ea20000000000 */
[----:B------:R-:W-:Y:S01]  /*0480*/  FFMA R8, R0, R11, RZ ;  /* 0x0000000b00087223 */ /* 0x000fe200000000ff */
[----:B0-----:R-:W-:-:S04]  /*0490*/  IMAD.WIDE R4, R3, 0x4, R4 ;  /* 0x0000000403047825 */ /* 0x001fc800078e0204 */
[----:B------:R-:W-:-:S04]  /*04a0*/  FFMA R9, -R7, R8, R0 ;  /* 0x0000000807097223 */ /* 0x000fc80000000100 */
[----:B------:R-:W-:Y:S01]  /*04b0*/  FFMA R9, R11, R9, R8 ;  /* 0x000000090b097223 */ /* 0x000fe20000000008 */
[----:B-12---:R-:W-:Y:S06]  /*04c0*/  @!P0 BRA `(.L_x_1) ;  /* 0x00000000000c8947 */ /* 0x006fec0003800000 */
[----:B------:R-:W-:-:S07]  /*04d0*/  MOV R2, 0x4f0 ;  /* 0x000004f000027802 */ /* 0x000fce0000000f00 */
[----:B------:R-:W-:Y:S05]  /*04e0*/  CALL.REL.NOINC `($__internal_0_$__cuda_sm3x_div_rn_noftz_f32_slowpath) ;  /* 0x0000000000107944 */ /* 0x000fea0003c00000 */
[----:B------:R-:W-:-:S07]  /*04f0*/  MOV R9, R0 ;  /* 0x0000000000097202 */ /* 0x000fce0000000f00 */
.L_x_1:
[----:B------:R-:W-:Y:S05]  /*0500*/  BSYNC.RECONVERGENT B0 ;  /* 0x0000000000007941 */ /* 0x000fea0003800200 */
.L_x_0:
[----:B------:R-:W-:Y:S01]  /*0510*/  STG.E desc[UR4][R4.64], R9 ;  /* 0x0000000904007986 */ /* 0x000fe2000c101904 */
[----:B------:R-:W-:Y:S05]  /*0520*/  EXIT ;  /* 0x000000000000794d */ /* 0x000fea0003800000 */
        .weak           $__internal_0_$__cuda_sm3x_div_rn_noftz_f32_slowpath
        .type           $__internal_0_$__cuda_sm3x_div_rn_noftz_f32_slowpath,@function
        .size           $__internal_0_$__cuda_sm3x_div_rn_noftz_f32_slowpath,(.L_x_14 - $__internal_0_$__cuda_sm3x_div_rn_noftz_f32_slowpath)
$__internal_0_$__cuda_sm3x_div_rn_noftz_f32_slowpath:
[----:B------:R-:W-:Y:S01]  /*0530*/  SHF.R.U32.HI R6, RZ, 0x17, R7 ;  /* 0x00000017ff067819 */ /* 0x000fe20000011607 */
[----:B------:R-:W-:Y:S01]  /*0540*/  BSSY.RECONVERGENT B1, `(.L_x_2) ;  /* 0x0000064000017945 */ /* 0x000fe20003800200 */
[--C-:B------:R-:W-:Y:S01]  /*0550*/  SHF.R.U32.HI R3, RZ, 0x17, R0.reuse ;  /* 0x00000017ff037819 */ /* 0x100fe20000011600 */
[----:B------:R-:W-:Y:S01]  /*0560*/  IMAD.MOV.U32 R8, RZ, RZ, R0 ;  /* 0x000000ffff087224 */ /* 0x000fe200078e0000 */
[----:B------:R-:W-:Y:S02]  /*0570*/  LOP3.LUT R6, R6, 0xff, RZ, 0xc0, !PT ;  /* 0x000000ff06067812 */ /* 0x000fe400078ec0ff */
[----:B------:R-:W-:-:S03]  /*0580*/  LOP3.LUT R12, R3, 0xff, RZ, 0xc0, !PT ;  /* 0x000000ff030c7812 */ /* 0x000fc600078ec0ff */
[----:B------:R-:W-:Y:S02]  /*0590*/  VIADD R10, R6, 0xffffffff ;  /* 0xffffffff060a7836 */ /* 0x000fe40000000000 */
[----:B------:R-:W-:-:S03]  /*05a0*/  VIADD R11, R12, 0xffffffff ;  /* 0xffffffff0c0b7836 */ /* 0x000fc60000000000 */
[----:B------:R-:W-:-:S04]  /*05b0*/  ISETP.GT.U32.AND P0, PT, R10, 0xfd, PT ;  /* 0x000000fd0a00780c */ /* 0x000fc80003f04070 */
[----:B------:R-:W-:-:S13]  /*05c0*/  ISETP.GT.U32.OR P0, PT, R11, 0xfd, P0 ;  /* 0x000000fd0b00780c */ /* 0x000fda0000704470 */
[----:B------:R-:W-:Y:S01]  /*05d0*/  @!P0 IMAD.MOV.U32 R9, RZ, RZ, RZ ;  /* 0x000000ffff098224 */ /* 0x000fe200078e00ff */
[----:B------:R-:W-:Y:S06]  /*05e0*/  @!P0 BRA `(.L_x_3) ;  /* 0x0000000000608947 */ /* 0x000fec0003800000 */
[----:B------:R-:W-:Y:S02]  /*05f0*/  FSETP.GTU.FTZ.AND P0, PT, |R0|, +INF , PT ;  /* 0x7f8000000000780b */ /* 0x000fe40003f1c200 */
[----:B------:R-:W-:Y:S02]  /*0600*/  FSETP.GTU.FTZ.AND P1, PT, |R7|, +INF , PT ;  /* 0x7f8000000700780b */ /* 0x000fe40003f3c200 */
[----:B------:R-:W-:Y:S02]  /*0610*/  MOV R3, R7 ;  /* 0x0000000700037202 */ /* 0x000fe40000000f00 */
[----:B------:R-:W-:-:S13]  /*0620*/  PLOP3.LUT P0, PT, P0, P1, PT, 0xf8, 0x8f ;  /* 0x00000000008f781c */ /* 0x000fda0000703f70 */
[----:B------:R-:W-:Y:S05]  /*0630*/  @P0 BRA `(.L_x_4) ;  /* 0x00000004004c0947 */ /* 0x000fea0003800000 */
[----:B------:R-:W-:-:S13]  /*0640*/  LOP3.LUT P0, RZ, R7, 0x7fffffff, R8, 0xc8, !PT ;  /* 0x7fffffff07ff7812 */ /* 0x000fda000780c808 */
[----:B------:R-:W-:Y:S05]  /*0650*/  @!P0 BRA `(.L_x_5) ;  /* 0x00000004003c8947 */ /* 0x000fea0003800000 */
[C---:B------:R-:W-:Y:S02]  /*0660*/  FSETP.NEU.FTZ.AND P2, PT, |R0|.reuse, +INF , PT ;  /* 0x7f8000000000780b */ /* 0x040fe40003f5d200 */
[----:B------:R-:W-:Y:S02]  /*0670*/  FSETP.NEU.FTZ.AND P1, PT, |R3|, +INF , PT ;  /* 0x7f8000000300780b */ /* 0x000fe40003f3d200 */
[----:B------:R-:W-:-:S11]  /*0680*/  FSETP.NEU.FTZ.AND P0, PT, |R0|, +INF , PT ;  /* 0x7f8000000000780b */ /* 0x000fd60003f1d200 */
[----:B------:R-:W-:Y:S05]  /*0690*/  @!P1 BRA !P2, `(.L_x_5) ;  /* 0x00000004002c9947 */ /* 0x000fea0005000000 */
[----:B------:R-:W-:-:S04]  /*06a0*/  LOP3.LUT P2, RZ, R8, 0x7fffffff, RZ, 0xc0, !PT ;  /* 0x7fffffff08ff7812 */ /* 0x000fc8000784c0ff */
[----:B------:R-:W-:-:S13]  /*06b0*/  PLOP3.LUT P1, PT, P1, P2, PT, 0x2f, 0xf2 ;  /* 0x0000000000f2781c */ /* 0x000fda0000f24577 */
[----:B------:R-:W-:Y:S05]  /*06c0*/  @P1 BRA `(.L_x_6) ;  /* 0x0000000400181947 */ /* 0x000fea0003800000 */
[----:B------:R-:W-:-:S04]  /*06d0*/  LOP3.LUT P1, RZ, R7, 0x7fffffff, RZ, 0xc0, !PT ;  /* 0x7fffffff07ff7812 */ /* 0x000fc8000782c0ff */
[----:B------:R-:W-:-:S13]  /*06e0*/  PLOP3.LUT P0, PT, P0, P1, PT, 0x2f, 0xf2 ;  /* 0x0000000000f2781c */ /* 0x000fda0000702577 */
[----:B------:R-:W-:Y:S05]  /*06f0*/  @P0 BRA `(.L_x_7) ;  /* 0x0000000400000947 */ /* 0x000fea0003800000 */
[----:B------:R-:W-:Y:S02]  /*0700*/  ISETP.GE.AND P0, PT, R11, RZ, PT ;  /* 0x000000ff0b00720c */ /* 0x000fe40003f06270 */
[----:B------:R-:W-:-:S11]  /*0710*/  ISETP.GE.AND P1, PT, R10, RZ, PT ;  /* 0x000000ff0a00720c */ /* 0x000fd60003f26270 */
[----:B------:R-:W-:Y:S02]  /*0720*/  @P0 IMAD.MOV.U32 R9, RZ, RZ, RZ ;  /* 0x000000ffff090224 */ /* 0x000fe400078e00ff */
[----:B------:R-:W-:Y:S01]  /*0730*/  @!P0 FFMA R8, R0, 1.84467440737095516160e+19, RZ ;  /* 0x5f80000000088823 */ /* 0x000fe200000000ff */
[----:B------:R-:W-:Y:S02]  /*0740*/  @!P0 IMAD.MOV.U32 R9, RZ, RZ, -0x40 ;  /* 0xffffffc0ff098424 */ /* 0x000fe400078e00ff */
[----:B------:R-:W-:Y:S02]  /*0750*/  @!P1 FFMA R7, R3, 1.84467440737095516160e+19, RZ ;  /* 0x5f80000003079823 */ /* 0x000fe400000000ff */
[----:B------:R-:W-:-:S07]  /*0760*/  @!P1 VIADD R9, R9, 0x40 ;  /* 0x0000004009099836 */ /* 0x000fce0000000000 */
.L_x_3:
[----:B------:R-:W-:Y:S01]  /*0770*/  LEA R0, R6, 0xc0800000, 0x17 ;  /* 0xc080000006007811 */ /* 0x000fe200078eb8ff */
[----:B------:R-:W-:Y:S01]  /*0780*/  BSSY.RECONVERGENT B2, `(.L_x_8) ;  /* 0x0000036000027945 */ /* 0x000fe20003800200 */
[----:B------:R-:W-:-:S03]  /*0790*/  IADD3 R3, PT, PT, R12, -0x7f, RZ ;  /* 0xffffff810c037810 */ /* 0x000fc60007ffe0ff */
[----:B------:R-:W-:Y:S01]  /*07a0*/  IMAD.IADD R7, R7, 0x1, -R0 ;  /* 0x0000000107077824 */ /* 0x000fe200078e0a00 */
[C---:B------:R-:W-:Y:S01]  /*07b0*/  IADD3 R6, PT, PT, R3.reuse, 0x7f, -R6 ;  /* 0x0000007f03067810 */ /* 0x040fe20007ffe806 */
[----:B------:R-:W-:Y:S02]  /*07c0*/  IMAD R0, R3, -0x800000, R8 ;  /* 0xff80000003007824 */ /* 0x000fe400078e0208 */
[----:B------:R-:W0:Y:S01]  /*07d0*/  MUFU.RCP R10, R7 ;  /* 0x00000007000a7308 */ /* 0x000e220000001000 */
[----:B------:R-:W-:Y:S01]  /*07e0*/  FADD.FTZ R11, -R7, -RZ ;  /* 0x800000ff070b7221 */ /* 0x000fe20000010100 */
[----:B------:R-:W-:-:S03]  /*07f0*/  IMAD.IADD R6, R6, 0x1, R9 ;  /* 0x0000000106067824 */ /* 0x000fc600078e0209 */
[----:B0-----:R-:W-:-:S04]  /*0800*/  FFMA R13, R10, R11, 1 ;  /* 0x3f8000000a0d7423 */ /* 0x001fc8000000000b */
[----:B------:R-:W-:-:S04]  /*0810*/  FFMA R15, R10, R13, R10 ;  /* 0x0000000d0a0f7223 */ /* 0x000fc8000000000a */
[----:B------:R-:W-:-:S04]  /*0820*/  FFMA R8, R0, R15, RZ ;  /* 0x0000000f00087223 */ /* 0x000fc800000000ff */
[----:B------:R-:W-:-:S04]  /*0830*/  FFMA R13, R11, R8, R0 ;  /* 0x000000080b0d7223 */ /* 0x000fc80000000000 */
[----:B------:R-:W-:-:S04]  /*0840*/  FFMA R8, R15, R13, R8 ;  /* 0x0000000d0f087223 */ /* 0x000fc80000000008 */
[----:B------:R-:W-:-:S04]  /*0850*/  FFMA R11, R11, R8, R0 ;  /* 0x000000080b0b7223 */ /* 0x000fc80000000000 */
[----:B------:R-:W-:-:S05]  /*0860*/  FFMA R0, R15, R11, R8 ;  /* 0x0000000b0f007223 */ /* 0x000fca0000000008 */
[----:B------:R-:W-:-:S04]  /*0870*/  SHF.R.U32.HI R3, RZ, 0x17, R0 ;  /* 0x00000017ff037819 */ /* 0x000fc80000011600 */
[----:B------:R-:W-:-:S05]  /*0880*/  LOP3.LUT R3, R3, 0xff, RZ, 0xc0, !PT ;  /* 0x000000ff03037812 */ /* 0x000fca00078ec0ff */
[----:B------:R-:W-:-:S04]  /*0890*/  IMAD.IADD R9, R3, 0x1, R6 ;  /* 0x0000000103097824 */ /* 0x000fc800078e0206 */
[----:B------:R-:W-:-:S05]  /*08a0*/  VIADD R3, R9, 0xffffffff ;  /* 0xffffffff09037836 */ /* 0x000fca0000000000 */
[----:B------:R-:W-:-:S13]  /*08b0*/  ISETP.GE.U32.AND P0, PT, R3, 0xfe, PT ;  /* 0x000000fe0300780c */ /* 0x000fda0003f06070 */
[----:B------:R-:W-:Y:S05]  /*08c0*/  @!P0 BRA `(.L_x_9) ;  /* 0x0000000000808947 */ /* 0x000fea0003800000 */
[----:B------:R-:W-:-:S13]  /*08d0*/  ISETP.GT.AND P0, PT, R9, 0xfe, PT ;  /* 0x000000fe0900780c */ /* 0x000fda0003f04270 */
[----:B------:R-:W-:Y:S05]  /*08e0*/  @P0 BRA `(.L_x_10) ;  /* 0x00000000006c0947 */ /* 0x000fea0003800000 */
[----:B------:R-:W-:-:S13]  /*08f0*/  ISETP.GE.AND P0, PT, R9, 0x1, PT ;  /* 0x000000010900780c */ /* 0x000fda0003f06270 */
[----:B------:R-:W-:Y:S05]  /*0900*/  @P0 BRA `(.L_x_11) ;  /* 0x0000000000740947 */ /* 0x000fea0003800000 */
[----:B------:R-:W-:Y:S02]  /*0910*/  ISETP.GE.AND P0, PT, R9, -0x18, PT ;  /* 0xffffffe80900780c */ /* 0x000fe40003f06270 */
[----:B------:R-:W-:-:S11]  /*0920*/  LOP3.LUT R0, R0, 0x80000000, RZ, 0xc0, !PT ;  /* 0x8000000000007812 */ /* 0x000fd600078ec0ff */
[----:B------:R-:W-:Y:S05]  /*0930*/  @!P0 BRA `(.L_x_11) ;  /* 0x0000000000688947 */ /* 0x000fea0003800000 */
[CCC-:B------:R-:W-:Y:S01]  /*0940*/  FFMA.RZ R3, R15.reuse, R11.reuse, R8.reuse ;  /* 0x0000000b0f037223 */ /* 0x1c0fe2000000c008 */
[-CC-:B------:R-:W-:Y:S01]  /*0950*/  FFMA.RM R6, R15, R11.reuse, R8.reuse ;  /* 0x0000000b0f067223 */ /* 0x180fe20000004008 */
[C---:B------:R-:W-:Y:S02]  /*0960*/  ISETP.NE.AND P2, PT, R9.reuse, RZ, PT ;  /* 0x000000ff0900720c */ /* 0x040fe40003f45270 */
[----:B------:R-:W-:Y:S02]  /*0970*/  ISETP.NE.AND P1, PT, R9, RZ, PT ;  /* 0x000000ff0900720c */ /* 0x000fe40003f25270 */
[----:B------:R-:W-:Y:S01]  /*0980*/  LOP3.LUT R7, R3, 0x7fffff, RZ, 0xc0, !PT ;  /* 0x007fffff03077812 */ /* 0x000fe200078ec0ff */
[----:B------:R-:W-:Y:S01]  /*0990*/  FFMA.RP R3, R15, R11, R8 ;  /* 0x0000000b0f037223 */ /* 0x000fe20000008008 */
[C---:B------:R-:W-:Y:S01]  /*09a0*/  VIADD R8, R9.reuse, 0x20 ;  /* 0x0000002009087836 */ /* 0x040fe20000000000 */
[----:B------:R-:W-:Y:S02]  /*09b0*/  IADD3 R9, PT, PT, -R9, RZ, RZ ;  /* 0x000000ff09097210 */ /* 0x000fe40007ffe1ff */
[----:B------:R-:W-:-:S02]  /*09c0*/  LOP3.LUT R7, R7, 0x800000, RZ, 0xfc, !PT ;  /* 0x0080000007077812 */ /* 0x000fc400078efcff */
[----:B------:R-:W-:Y:S02]  /*09d0*/  FSETP.NEU.FTZ.AND P0, PT, R3, R6, PT ;  /* 0x000000060300720b */ /* 0x000fe40003f1d000 */
[----:B------:R-:W-:Y:S02]  /*09e0*/  SHF.L.U32 R8, R7, R8, RZ ;  /* 0x0000000807087219 */ /* 0x000fe400000006ff */
[----:B------:R-:W-:Y:S02]  /*09f0*/  SEL R6, R9, RZ, P2 ;  /* 0x000000ff09067207 */ /* 0x000fe40001000000 */
[----:B------:R-:W-:Y:S02]  /*0a00*/  ISETP.NE.AND P1, PT, R8, RZ, P1 ;  /* 0x000000ff0800720c */ /* 0x000fe40000f25270 */
[----:B------:R-:W-:Y:S02]  /*0a10*/  SHF.R.U32.HI R6, RZ, R6, R7 ;  /* 0x00000006ff067219 */ /* 0x000fe40000011607 */
[----:B------:R-:W-:-:S02]  /*0a20*/  PLOP3.LUT P0, PT, P0, P1, PT, 0xf8, 0x8f ;  /* 0x00000000008f781c */ /* 0x000fc40000703f70 */
[----:B------:R-:W-:Y:S02]  /*0a30*/  SHF.R.U32.HI R8, RZ, 0x1, R6 ;  /* 0x00000001ff087819 */ /* 0x000fe40000011606 */
[----:B------:R-:W-:-:S04]  /*0a40*/  SEL R3, RZ, 0x1, !P0 ;  /* 0x00000001ff037807 */ /* 0x000fc80004000000 */
[----:B------:R-:W-:-:S04]  /*0a50*/  LOP3.LUT R3, R3, 0x1, R8, 0xf8, !PT ;  /* 0x0000000103037812 */ /* 0x000fc800078ef808 */
[----:B------:R-:W-:-:S05]  /*0a60*/  LOP3.LUT R3, R3, R6, RZ, 0xc0, !PT ;  /* 0x0000000603037212 */ /* 0x000fca00078ec0ff */
[----:B------:R-:W-:-:S05]  /*0a70*/  IMAD.IADD R3, R8, 0x1, R3 ;  /* 0x0000000108037824 */ /* 0x000fca00078e0203 */
[----:B------:R-:W-:Y:S01]  /*0a80*/  LOP3.LUT R0, R3, R0, RZ, 0xfc, !PT ;  /* 0x0000000003007212 */ /* 0x000fe200078efcff */
[----:B------:R-:W-:Y:S06]  /*0a90*/  BRA `(.L_x_11) ;  /* 0x0000000000107947 */ /* 0x000fec0003800000 */
.L_x_10:
[----:B------:R-:W-:-:S04]  /*0aa0*/  LOP3.LUT R0, R0, 0x80000000, RZ, 0xc0, !PT ;  /* 0x8000000000007812 */ /* 0x000fc800078ec0ff */
[----:B------:R-:W-:Y:S01]  /*0ab0*/  LOP3.LUT R0, R0, 0x7f800000, RZ, 0xfc, !PT ;  /* 0x7f80000000007812 */ /* 0x000fe200078efcff */
[----:B------:R-:W-:Y:S06]  /*0ac0*/  BRA `(.L_x_11) ;  /* 0x0000000000047947 */ /* 0x000fec0003800000 */
.L_x_9:
[----:B------:R-:W-:-:S07]  /*0ad0*/  IMAD R0, R6, 0x800000, R0 ;  /* 0x0080000006007824 */ /* 0x000fce00078e0200 */
.L_x_11:
[----:B------:R-:W-:Y:S05]  /*0ae0*/  BSYNC.RECONVERGENT B2 ;  /* 0x0000000000027941 */ /* 0x000fea0003800200 */
.L_x_8:
[----:B------:R-:W-:Y:S05]  /*0af0*/  BRA `(.L_x_12) ;  /* 0x0000000000207947 */ /* 0x000fea0003800000 */
.L_x_7:
[----:B------:R-:W-:-:S04]  /*0b00*/  LOP3.LUT R0, R7, 0x80000000, R8, 0x48, !PT ;  /* 0x8000000007007812 */ /* 0x000fc800078e4808 */
[----:B------:R-:W-:Y:S01]  /*0b10*/  LOP3.LUT R0, R0, 0x7f800000, RZ, 0xfc, !PT ;  /* 0x7f80000000007812 */ /* 0x000fe200078efcff */
[----:B------:R-:W-:Y:S06]  /*0b20*/  BRA `(.L_x_12) ;  /* 0x0000000000147947 */ /* 0x000fec0003800000 */
.L_x_6:
[----:B------:R-:W-:Y:S01]  /*0b30*/  LOP3.LUT R0, R7, 0x80000000, R8, 0x48, !PT ;  /* 0x8000000007007812 */ /* 0x000fe200078e4808 */
[----:B------:R-:W-:Y:S06]  /*0b40*/  BRA `(.L_x_12) ;  /* 0x00000000000c7947 */ /* 0x000fec0003800000 */
.L_x_5:
[----:B------:R-:W0:Y:S01]  /*0b50*/  MUFU.RSQ R0, -QNAN ;  /* 0xffc0000000007908 */ /* 0x000e220000001400 */
[----:B------:R-:W-:Y:S05]  /*0b60*/  BRA `(.L_x_12) ;  /* 0x0000000000047947 */ /* 0x000fea0003800000 */
.L_x_4:
[----:B------:R-:W-:-:S07]  /*0b70*/  FADD.FTZ R0, R0, R3 ;  /* 0x0000000300007221 */ /* 0x000fce0000010000 */
.L_x_12:
[----:B------:R-:W-:Y:S05]  /*0b80*/  BSYNC.RECONVERGENT B1 ;  /* 0x0000000000017941 */ /* 0x000fea0003800200 */
.L_x_2:
[----:B------:R-:W-:-:S04]  /*0b90*/  IMAD.MOV.U32 R3, RZ, RZ, 0x0 ;  /* 0x00000000ff037424 */ /* 0x000fc800078e00ff */
[----:B0-----:R-:W-:Y:S05]  /*0ba0*/  RET.REL.NODEC R2 `(_Z11gaussKernelPfiii) ;  /* 0xfffffff402147950 */ /* 0x001fea0003c3ffff */
.L_x_13:
[----:B------:R-:W-:-:S00]  /*0bb0*/  BRA `(.L_x_13) ;  /* 0xfffffffc00fc7947 */ /* 0x000fc0000383ffff */
[----:B------:R-:W-:-:S00]  /*0bc0*/  NOP ;  /* 0x0000000000007918 */ /* 0x000fc00000000000 */
        /* <DEDUP_REMOVED lines=11> */
.L_x_14:


//--------------------- .nv.shared.reserved.0     --------------------------
	.section	.nv.shared.reserved.0,"aw",@nobits
	.weak		__nv_reservedSMEM_offset_0_alias
	.size		__nv_reservedSMEM_offset_0_alias, 0, 64
	.other		__nv_reservedSMEM_offset_0_alias,@"STO_CUDA_RESERVED_SHARED STV_DEFAULT"
__nv_reservedSMEM_offset_0_alias:
	.zero		0
	.zero		64


//--------------------- .nv.constant0._Z11gaussKernelPfiii --------------------------
	.section	.nv.constant0._Z11gaussKernelPfiii,"a",@progbits
	.sectionflags	@""
	.align	4
.nv.constant0._Z11gaussKernelPfiii:
	.zero		916


//--------------------- SYMBOLS --------------------------

	.type		.nv.reservedSmem.offset0,@object
	.size		.nv.reservedSmem.offset0,0x4
